//
// Generated by NVIDIA NVVM Compiler
//
// Compiler Build ID: CL-36424714
// Cuda compilation tools, release 13.0, V13.0.88
// Based on NVVM 20.0.0
//

.version 9.0
.target sm_100
.address_size 64

	// .globl	_Z7mat_addPfS_S_

.visible .entry _Z7mat_addPfS_S_(
	.param .u64 .ptr .align 1 _Z7mat_addPfS_S__param_0,
	.param .u64 .ptr .align 1 _Z7mat_addPfS_S__param_1,
	.param .u64 .ptr .align 1 _Z7mat_addPfS_S__param_2
)
{
	.reg .pred 	%p<4>;
	.reg .b32 	%r<12>;
	.reg .b32 	%f<4>;
	.reg .b64 	%rd<11>;

	ld.param.u64 	%rd1, [_Z7mat_addPfS_S__param_0];
	ld.param.u64 	%rd2, [_Z7mat_addPfS_S__param_1];
	ld.param.u64 	%rd3, [_Z7mat_addPfS_S__param_2];
	mov.u32 	%r3, %ctaid.x;
	mov.u32 	%r4, %ntid.x;
	mov.u32 	%r5, %tid.x;
	mad.lo.s32 	%r1, %r3, %r4, %r5;
	mov.u32 	%r6, %ctaid.y;
	mov.u32 	%r7, %ntid.y;
	mov.u32 	%r8, %tid.y;
	mad.lo.s32 	%r9, %r6, %r7, %r8;
	setp.gt.s32 	%p1, %r1, 511;
	setp.gt.u32 	%p2, %r9, 7;
	or.pred  	%p3, %p1, %p2;
	@%p3 bra 	$L__BB0_2;
	cvta.to.global.u64 	%rd4, %rd1;
	cvta.to.global.u64 	%rd5, %rd2;
	cvta.to.global.u64 	%rd6, %rd3;
	shl.b32 	%r10, %r1, 3;
	add.s32 	%r11, %r10, %r9;
	mul.wide.s32 	%rd7, %r11, 4;
	add.s64 	%rd8, %rd4, %rd7;
	ld.global.f32 	%f1, [%rd8];
	add.s64 	%rd9, %rd5, %rd7;
	ld.global.f32 	%f2, [%rd9];
	add.f32 	%f3, %f1, %f2;
	add.s64 	%rd10, %rd6, %rd7;
	st.global.f32 	[%rd10], %f3;
$L__BB0_2:
	ret;

}


// ===== COMPILED SASS (sm_100) =====

	.target	sm_100

	.elftype	@"ET_EXEC"


//--------------------- .note.nv.tkinfo           --------------------------
	.section	.note.nv.tkinfo,"",@"SHT_NOTE"
	.sectionflags	@"SHF_NOTE_NV_TKINFO"
	.tkinfo
        /*0018*/ 	.word	0x00000002
        /*0030*/ 	.string	""
        /*0030*/ 	.string	"ptxas"
        /*0030*/ 	.string	"Cuda compilation tools, release 13.0, V13.0.88"
        /*0030*/ 	.string	"Build cuda_13.0.r13.0/compiler.36424714_0"
        /*0030*/ 	.string	"-arch sm_100 -m 64 "



//--------------------- .note.nv.cuinfo           --------------------------
	.section	.note.nv.cuinfo,"",@"SHT_NOTE"
	.sectionflags	@"SHF_NOTE_NV_CUINFO"
        /*0018*/ 	.short	0x0002
        /*001a*/ 	.short	0x0064
        /*001c*/ 	.short	0x0082
	.zero		2


//--------------------- .nv.info                  --------------------------
	.section	.nv.info,"",@"SHT_CUDA_INFO"
	.align	4


	//----- nvinfo : EIATTR_REGCOUNT
	.align		4
        /*0000*/ 	.byte	0x04, 0x2f
        /*0002*/ 	.short	(.L_1 - .L_0)
	.align		4
.L_0:
        /*0004*/ 	.word	index@(_Z7mat_addPfS_S_)
        /*0008*/ 	.word	0x0000000c


	//----- nvinfo : EIATTR_FRAME_SIZE
	.align		4
.L_1:
        /*000c*/ 	.byte	0x04, 0x11
        /*000e*/ 	.short	(.L_3 - .L_2)
	.align		4
.L_2:
        /*0010*/ 	.word	index@(_Z7mat_addPfS_S_)
        /*0014*/ 	.word	0x00000000


	//----- nvinfo : EIATTR_MIN_STACK_SIZE
	.align		4
.L_3:
        /*0018*/ 	.byte	0x04, 0x12
        /*001a*/ 	.short	(.L_5 - .L_4)
	.align		4
.L_4:
        /*001c*/ 	.word	index@(_Z7mat_addPfS_S_)
        /*0020*/ 	.word	0x00000000
.L_5:


//--------------------- .nv.compat                --------------------------
	.section	.nv.compat,"",@"SHT_CUDA_COMPAT_INFO"
	.align	4
        /*0000*/ 	.byte	0x02, 0x09, 0x00, 0x00, 0x02, 0x02, 0x01, 0x00, 0x02, 0x05, 0x05, 0x00, 0x03, 0x07, 0x01, 0x01
        /*0010*/ 	.byte	0x02, 0x03, 0x00, 0x00, 0x02, 0x06, 0x01, 0x00, 0x04, 0x0b, 0x08, 0x00, 0x09, 0x00, 0x00, 0x00
        /*0020*/ 	.byte	0x00, 0x00, 0x00, 0x00


//--------------------- .nv.info._Z7mat_addPfS_S_ --------------------------
	.section	.nv.info._Z7mat_addPfS_S_,"",@"SHT_CUDA_INFO"
	.sectionflags	@""
	.align	4


	//----- nvinfo : EIATTR_CUDA_API_VERSION
	.align		4
        /*0000*/ 	.byte	0x04, 0x37
        /*0002*/ 	.short	(.L_7 - .L_6)
.L_6:
        /*0004*/ 	.word	0x00000082


	//----- nvinfo : EIATTR_KPARAM_INFO
	.align		4
.L_7:
        /*0008*/ 	.byte	0x04, 0x17
        /*000a*/ 	.short	(.L_9 - .L_8)
.L_8:
        /*000c*/ 	.word	0x00000000
        /*0010*/ 	.short	0x0002
        /*0012*/ 	.short	0x0010
        /*0014*/ 	.byte	0x00, 0xf5, 0x21, 0x00


	//----- nvinfo : EIATTR_KPARAM_INFO
	.align		4
.L_9:
        /*0018*/ 	.byte	0x04, 0x17
        /*001a*/ 	.short	(.L_11 - .L_10)
.L_10:
        /*001c*/ 	.word	0x00000000
        /*0020*/ 	.short	0x0001
        /*0022*/ 	.short	0x0008
        /*0024*/ 	.byte	0x00, 0xf5, 0x21, 0x00


	//----- nvinfo : EIATTR_KPARAM_INFO
	.align		4
.L_11:
        /*0028*/ 	.byte	0x04, 0x17
        /*002a*/ 	.short	(.L_13 - .L_12)
.L_12:
        /*002c*/ 	.word	0x00000000
        /*0030*/ 	.short	0x0000
        /*0032*/ 	.short	0x0000
        /*0034*/ 	.byte	0x00, 0xf5, 0x21, 0x00


	//----- nvinfo : EIATTR_SPARSE_MMA_MASK
	.align		4
.L_13:
        /*0038*/ 	.byte	0x03, 0x50
        /*003a*/ 	.short	0x0000


	//----- nvinfo : EIATTR_MAXREG_COUNT
	.align		4
        /*003c*/ 	.byte	0x03, 0x1b
        /*003e*/ 	.short	0x00ff


	//----- nvinfo : EIATTR_MERCURY_ISA_VERSION
	.align		4
        /*0040*/ 	.byte	0x03, 0x5f
        /*0042*/ 	.short	0x0101


	//----- nvinfo : EIATTR_VRC_CTA_INIT_COUNT
	.align		4
        /*0044*/ 	.byte	0x02, 0x4a
	.zero		1
	.zero		1


	//----- nvinfo : EIATTR_EXIT_INSTR_OFFSETS
	.align		4
        /*0048*/ 	.byte	0x04, 0x1c
        /*004a*/ 	.short	(.L_15 - .L_14)


	//   ....[0]....
.L_14:
        /*004c*/ 	.word	0x000000b0


	//   ....[1]....
        /*0050*/ 	.word	0x00000180


	//----- nvinfo : EIATTR_CBANK_PARAM_SIZE
	.align		4
.L_15:
        /*0054*/ 	.byte	0x03, 0x19
        /*0056*/ 	.short	0x0018


	//----- nvinfo : EIATTR_PARAM_CBANK
	.align		4
        /*0058*/ 	.byte	0x04, 0x0a
        /*005a*/ 	.short	(.L_17 - .L_16)
	.align		4
.L_16:
        /*005c*/ 	.word	index@(.nv.constant0._Z7mat_addPfS_S_)
        /*0060*/ 	.short	0x0380
        /*0062*/ 	.short	0x0018


	//----- nvinfo : EIATTR_SW_WAR
	.align		4
.L_17:
        /*0064*/ 	.byte	0x04, 0x36
        /*0066*/ 	.short	(.L_19 - .L_18)
.L_18:
        /*0068*/ 	.word	0x00000008
.L_19:


//--------------------- .nv.callgraph             --------------------------
	.section	.nv.callgraph,"",@"SHT_CUDA_CALLGRAPH"
	.align	4
	.sectionentsize	8
	.align		4
        /*0000*/ 	.word	0x00000000
	.align		4
        /*0004*/ 	.word	0xffffffff
	.align		4
        /*0008*/ 	.word	0x00000000
	.align		4
        /*000c*/ 	.word	0xfffffffe
	.align		4
        /*0010*/ 	.word	0x00000000
	.align		4
        /*0014*/ 	.word	0xfffffffd
	.align		4
        /*0018*/ 	.word	0x00000000
	.align		4
        /*001c*/ 	.word	0xfffffffc


//--------------------- .text._Z7mat_addPfS_S_    --------------------------
	.section	.text._Z7mat_addPfS_S_,"ax",@progbits
	.align	128
        .global         _Z7mat_addPfS_S_
        .type           _Z7mat_addPfS_S_,@function
        .size           _Z7mat_addPfS_S_,(.L_x_1 - _Z7mat_addPfS_S_)
        .other          _Z7mat_addPfS_S_,@"STO_CUDA_ENTRY STV_DEFAULT"
_Z7mat_addPfS_S_:
.text._Z7mat_addPfS_S_:
[----:B------:R-:W-:Y:S01]  /*0000*/  LDC R1, c[0x0][0x37c] ;  /* 0x0000df00ff017b82 */ /* 0x000fe20000000800 */
[----:B------:R-:W0:Y:S07]  /*0010*/  S2R R2, SR_TID.Y ;  /* 0x0000000000027919 */ /* 0x000e2e0000002200 */
[----:B------:R-:W1:Y:S01]  /*0020*/  LDC R0, c[0x0][0x360] ;  /* 0x0000d800ff007b82 */ /* 0x000e620000000800 */
[----:B------:R-:W1:Y:S07]  /*0030*/  S2R R3, SR_TID.X ;  /* 0x0000000000037919 */ /* 0x000e6e0000002100 */
[----:B------:R-:W0:Y:S08]  /*0040*/  S2UR UR5, SR_CTAID.Y ;  /* 0x00000000000579c3 */ /* 0x000e300000002600 */
[----:B------:R-:W0:Y:S08]  /*0050*/  LDC R7, c[0x0][0x364] ;  /* 0x0000d900ff077b82 */ /* 0x000e300000000800 */
[----:B------:R-:W1:Y:S01]  /*0060*/  S2UR UR4, SR_CTAID.X ;  /* 0x00000000000479c3 */ /* 0x000e620000002500 */
[----:B0-----:R-:W-:-:S05]  /*0070*/  IMAD R7, R7, UR5, R2 ;  /* 0x0000000507077c24 */ /* 0x001fca000f8e0202 */
[----:B------:R-:W-:Y:S01]  /*0080*/  ISETP.GT.U32.AND P0, PT, R7, 0x7, PT ;  /* 0x000000070700780c */ /* 0x000fe20003f04070 */
[----:B-1----:R-:W-:-:S05]  /*0090*/  IMAD R0, R0, UR4, R3 ;  /* 0x0000000400007c24 */ /* 0x002fca000f8e0203 */
[----:B------:R-:W-:-:S13]  /*00a0*/  ISETP.GT.OR P0, PT, R0, 0x1ff, P0 ;  /* 0x000001ff0000780c */ /* 0x000fda0000704670 */
[----:B------:R-:W-:Y:S05]  /*00b0*/  @P0 EXIT ;  /* 0x000000000000094d */ /* 0x000fea0003800000 */
[----:B------:R-:W0:Y:S01]  /*00c0*/  LDC.64 R2, c[0x0][0x380] ;  /* 0x0000e000ff027b82 */ /* 0x000e220000000a00 */
[----:B------:R-:W1:Y:S01]  /*00d0*/  LDCU.64 UR4, c[0x0][0x358] ;  /* 0x00006b00ff0477ac */ /* 0x000e620008000a00 */
[----:B------:R-:W-:-:S06]  /*00e0*/  LEA R9, R0, R7, 0x3 ;  /* 0x0000000700097211 */ /* 0x000fcc00078e18ff */
[----:B------:R-:W2:Y:S08]  /*00f0*/  LDC.64 R4, c[0x0][0x388] ;  /* 0x0000e200ff047b82 */ /* 0x000eb00000000a00 */
[----:B------:R-:W3:Y:S01]  /*0100*/  LDC.64 R6, c[0x0][0x390] ;  /* 0x0000e400ff067b82 */ /* 0x000ee20000000a00 */
[----:B0-----:R-:W-:-:S06]  /*0110*/  IMAD.WIDE R2, R9, 0x4, R2 ;  /* 0x0000000409027825 */ /* 0x001fcc00078e0202 */
[----:B-1----:R-:W4:Y:S01]  /*0120*/  LDG.E R2, desc[UR4][R2.64] ;  /* 0x0000000402027981 */ /* 0x002f22000c1e1900 */
[----:B--2---:R-:W-:-:S06]  /*0130*/  IMAD.WIDE R4, R9, 0x4, R4 ;  /* 0x0000000409047825 */ /* 0x004fcc00078e0204 */
[----:B------:R-:W4:Y:S01]  /*0140*/  LDG.E R5, desc[UR4][R4.64] ;  /* 0x0000000404057981 */ /* 0x000f22000c1e1900 */
[----:B---3--:R-:W-:-:S04]  /*0150*/  IMAD.WIDE R6, R9, 0x4, R6 ;  /* 0x0000000409067825 */ /* 0x008fc800078e0206 */
[----:B----4-:R-:W-:-:S05]  /*0160*/  FADD R9, R2, R5 ;  /* 0x0000000502097221 */ /* 0x010fca0000000000 */
[----:B------:R-:W-:Y:S01]  /*0170*/  STG.E desc[UR4][R6.64], R9 ;  /* 0x0000000906007986 */ /* 0x000fe2000c101904 */
[----:B------:R-:W-:Y:S05]  /*0180*/  EXIT ;  /* 0x000000000000794d */ /* 0x000fea0003800000 */
.L_x_0:
[----:B------:R-:W-:-:S00]  /*0190*/  BRA `(.L_x_0) ;  /* 0xfffffffc00fc7947 */ /* 0x000fc0000383ffff */
[----:B------:R-:W-:-:S00]  /*01a0*/  NOP ;  /* 0x0000000000007918 */ /* 0x000fc00000000000 */
        /* <DEDUP_REMOVED lines=13> */
.L_x_1:


//--------------------- .nv.shared.reserved.0     --------------------------
	.section	.nv.shared.reserved.0,"aw",@nobits
	.weak		__nv_reservedSMEM_offset_0_alias
	.size		__nv_reservedSMEM_offset_0_alias, 0, 64
	.other		__nv_reservedSMEM_offset_0_alias,@"STO_CUDA_RESERVED_SHARED STV_DEFAULT"
__nv_reservedSMEM_offset_0_alias:
	.zero		0
	.zero		64


//--------------------- .nv.constant0._Z7mat_addPfS_S_ --------------------------
	.section	.nv.constant0._Z7mat_addPfS_S_,"a",@progbits
	.sectionflags	@""
	.align	4
.nv.constant0._Z7mat_addPfS_S_:
	.zero		920


//--------------------- SYMBOLS --------------------------

	.type		.nv.reservedSmem.offset0,@object
	.size		.nv.reservedSmem.offset0,0x4
